//
// Generated by NVIDIA NVVM Compiler
//
// Compiler Build ID: CL-36424714
// Cuda compilation tools, release 13.0, V13.0.88
// Based on NVVM 20.0.0
//

.version 9.0
.target sm_100
.address_size 64

	// .globl	_Z13conv2d_kernelPfS_S_iiii

.visible .entry _Z13conv2d_kernelPfS_S_iiii(
	.param .u64 .ptr .align 1 _Z13conv2d_kernelPfS_S_iiii_param_0,
	.param .u64 .ptr .align 1 _Z13conv2d_kernelPfS_S_iiii_param_1,
	.param .u64 .ptr .align 1 _Z13conv2d_kernelPfS_S_iiii_param_2,
	.param .u32 _Z13conv2d_kernelPfS_S_iiii_param_3,
	.param .u32 _Z13conv2d_kernelPfS_S_iiii_param_4,
	.param .u32 _Z13conv2d_kernelPfS_S_iiii_param_5,
	.param .u32 _Z13conv2d_kernelPfS_S_iiii_param_6
)
{
	.reg .pred 	%p<92>;
	.reg .b32 	%r<66>;
	.reg .b32 	%f<101>;
	.reg .b64 	%rd<40>;

	ld.param.u64 	%rd9, [_Z13conv2d_kernelPfS_S_iiii_param_0];
	ld.param.u64 	%rd10, [_Z13conv2d_kernelPfS_S_iiii_param_1];
	ld.param.u64 	%rd8, [_Z13conv2d_kernelPfS_S_iiii_param_2];
	ld.param.u32 	%r24, [_Z13conv2d_kernelPfS_S_iiii_param_3];
	ld.param.u32 	%r25, [_Z13conv2d_kernelPfS_S_iiii_param_4];
	ld.param.u32 	%r26, [_Z13conv2d_kernelPfS_S_iiii_param_5];
	ld.param.u32 	%r27, [_Z13conv2d_kernelPfS_S_iiii_param_6];
	cvta.to.global.u64 	%rd1, %rd10;
	cvta.to.global.u64 	%rd2, %rd9;
	mov.u32 	%r28, %ctaid.y;
	mov.u32 	%r29, %ntid.y;
	mov.u32 	%r30, %tid.y;
	mad.lo.s32 	%r1, %r28, %r29, %r30;
	mov.u32 	%r31, %ctaid.x;
	mov.u32 	%r32, %ntid.x;
	mov.u32 	%r33, %tid.x;
	mad.lo.s32 	%r2, %r31, %r32, %r33;
	setp.ge.s32 	%p2, %r1, %r24;
	setp.ge.s32 	%p3, %r2, %r25;
	or.pred  	%p4, %p2, %p3;
	mov.f32 	%f79, 0f00000000;
	@%p4 bra 	$L__BB0_46;
	setp.lt.s32 	%p5, %r26, 1;
	@%p5 bra 	$L__BB0_45;
	setp.lt.s32 	%p6, %r27, 1;
	shr.u32 	%r34, %r27, 1;
	sub.s32 	%r3, %r2, %r34;
	@%p6 bra 	$L__BB0_45;
	and.b32  	%r4, %r27, 7;
	and.b32  	%r5, %r27, 3;
	and.b32  	%r6, %r27, 2147483640;
	and.b32  	%r7, %r27, 1;
	shr.u32 	%r36, %r26, 1;
	sub.s32 	%r8, %r1, %r36;
	mov.f32 	%f79, 0f00000000;
	mov.b32 	%r61, 0;
$L__BB0_4:
	setp.lt.u32 	%p7, %r27, 8;
	add.s32 	%r38, %r8, %r61;
	setp.gt.s32 	%p8, %r38, -1;
	setp.lt.s32 	%p9, %r38, %r24;
	and.pred  	%p1, %p8, %p9;
	mul.lo.s32 	%r10, %r38, %r25;
	mul.lo.s32 	%r11, %r61, %r27;
	mov.b32 	%r64, 0;
	@%p7 bra 	$L__BB0_23;
	mov.b32 	%r62, 0;
	cvt.u64.u32 	%rd14, %r11;
$L__BB0_6:
	.pragma "nounroll";
	add.s32 	%r13, %r3, %r62;
	setp.gt.s32 	%p10, %r13, -1;
	setp.lt.s32 	%p11, %r13, %r25;
	and.pred  	%p12, %p10, %p11;
	and.pred  	%p13, %p1, %p12;
	add.s32 	%r40, %r13, %r10;
	mul.wide.s32 	%rd11, %r40, 4;
	add.s64 	%rd3, %rd2, %rd11;
	not.pred 	%p14, %p13;
	@%p14 bra 	$L__BB0_8;
	ld.global.f32 	%f44, [%rd3];
	add.s32 	%r41, %r62, %r11;
	mul.wide.u32 	%rd12, %r41, 4;
	add.s64 	%rd13, %rd1, %rd12;
	ld.global.f32 	%f45, [%rd13];
	fma.rn.f32 	%f79, %f44, %f45, %f79;
$L__BB0_8:
	add.s32 	%r42, %r13, 1;
	setp.gt.s32 	%p15, %r42, -1;
	setp.lt.s32 	%p16, %r42, %r25;
	and.pred  	%p17, %p15, %p16;
	and.pred  	%p18, %p1, %p17;
	cvt.u64.u32 	%rd15, %r62;
	add.s64 	%rd16, %rd15, %rd14;
	shl.b64 	%rd17, %rd16, 2;
	add.s64 	%rd4, %rd1, %rd17;
	not.pred 	%p19, %p18;
	@%p19 bra 	$L__BB0_10;
	ld.global.f32 	%f46, [%rd3+4];
	ld.global.f32 	%f47, [%rd4+4];
	fma.rn.f32 	%f79, %f46, %f47, %f79;
$L__BB0_10:
	add.s32 	%r43, %r13, 2;
	setp.gt.s32 	%p20, %r43, -1;
	setp.lt.s32 	%p21, %r43, %r25;
	and.pred  	%p22, %p20, %p21;
	and.pred  	%p23, %p1, %p22;
	not.pred 	%p24, %p23;
	@%p24 bra 	$L__BB0_12;
	ld.global.f32 	%f48, [%rd3+8];
	ld.global.f32 	%f49, [%rd4+8];
	fma.rn.f32 	%f79, %f48, %f49, %f79;
$L__BB0_12:
	add.s32 	%r44, %r13, 3;
	setp.gt.s32 	%p25, %r44, -1;
	setp.lt.s32 	%p26, %r44, %r25;
	and.pred  	%p27, %p25, %p26;
	and.pred  	%p28, %p1, %p27;
	not.pred 	%p29, %p28;
	@%p29 bra 	$L__BB0_14;
	ld.global.f32 	%f50, [%rd3+12];
	ld.global.f32 	%f51, [%rd4+12];
	fma.rn.f32 	%f79, %f50, %f51, %f79;
$L__BB0_14:
	add.s32 	%r45, %r13, 4;
	setp.gt.s32 	%p30, %r45, -1;
	setp.lt.s32 	%p31, %r45, %r25;
	and.pred  	%p32, %p30, %p31;
	and.pred  	%p33, %p1, %p32;
	not.pred 	%p34, %p33;
	@%p34 bra 	$L__BB0_16;
	ld.global.f32 	%f52, [%rd3+16];
	ld.global.f32 	%f53, [%rd4+16];
	fma.rn.f32 	%f79, %f52, %f53, %f79;
$L__BB0_16:
	add.s32 	%r46, %r13, 5;
	setp.gt.s32 	%p35, %r46, -1;
	setp.lt.s32 	%p36, %r46, %r25;
	and.pred  	%p37, %p35, %p36;
	and.pred  	%p38, %p1, %p37;
	not.pred 	%p39, %p38;
	@%p39 bra 	$L__BB0_18;
	ld.global.f32 	%f54, [%rd3+20];
	ld.global.f32 	%f55, [%rd4+20];
	fma.rn.f32 	%f79, %f54, %f55, %f79;
$L__BB0_18:
	add.s32 	%r47, %r13, 6;
	setp.gt.s32 	%p40, %r47, -1;
	setp.lt.s32 	%p41, %r47, %r25;
	and.pred  	%p42, %p40, %p41;
	and.pred  	%p43, %p1, %p42;
	not.pred 	%p44, %p43;
	@%p44 bra 	$L__BB0_20;
	ld.global.f32 	%f56, [%rd3+24];
	ld.global.f32 	%f57, [%rd4+24];
	fma.rn.f32 	%f79, %f56, %f57, %f79;
$L__BB0_20:
	add.s32 	%r48, %r13, 7;
	setp.gt.s32 	%p45, %r48, -1;
	setp.lt.s32 	%p46, %r48, %r25;
	and.pred  	%p47, %p45, %p46;
	and.pred  	%p48, %p1, %p47;
	not.pred 	%p49, %p48;
	@%p49 bra 	$L__BB0_22;
	ld.global.f32 	%f58, [%rd3+28];
	ld.global.f32 	%f59, [%rd4+28];
	fma.rn.f32 	%f79, %f58, %f59, %f79;
$L__BB0_22:
	add.s32 	%r62, %r62, 8;
	setp.ne.s32 	%p50, %r62, %r6;
	mov.u32 	%r64, %r6;
	@%p50 bra 	$L__BB0_6;
$L__BB0_23:
	setp.eq.s32 	%p51, %r4, 0;
	@%p51 bra 	$L__BB0_44;
	add.s32 	%r49, %r4, -1;
	setp.lt.u32 	%p52, %r49, 3;
	@%p52 bra 	$L__BB0_34;
	add.s32 	%r16, %r3, %r64;
	setp.gt.s32 	%p53, %r16, -1;
	setp.lt.s32 	%p54, %r16, %r25;
	and.pred  	%p55, %p53, %p54;
	and.pred  	%p56, %p1, %p55;
	add.s32 	%r50, %r16, %r10;
	mul.wide.s32 	%rd18, %r50, 4;
	add.s64 	%rd5, %rd2, %rd18;
	not.pred 	%p57, %p56;
	@%p57 bra 	$L__BB0_27;
	ld.global.f32 	%f61, [%rd5];
	add.s32 	%r51, %r64, %r11;
	mul.wide.u32 	%rd19, %r51, 4;
	add.s64 	%rd20, %rd1, %rd19;
	ld.global.f32 	%f62, [%rd20];
	fma.rn.f32 	%f79, %f61, %f62, %f79;
$L__BB0_27:
	add.s32 	%r52, %r16, 1;
	setp.gt.s32 	%p58, %r52, -1;
	setp.lt.s32 	%p59, %r52, %r25;
	and.pred  	%p60, %p58, %p59;
	and.pred  	%p61, %p1, %p60;
	cvt.u64.u32 	%rd21, %r11;
	cvt.u64.u32 	%rd22, %r64;
	add.s64 	%rd23, %rd22, %rd21;
	shl.b64 	%rd24, %rd23, 2;
	add.s64 	%rd6, %rd1, %rd24;
	not.pred 	%p62, %p61;
	@%p62 bra 	$L__BB0_29;
	ld.global.f32 	%f63, [%rd5+4];
	ld.global.f32 	%f64, [%rd6+4];
	fma.rn.f32 	%f79, %f63, %f64, %f79;
$L__BB0_29:
	add.s32 	%r53, %r16, 2;
	setp.gt.s32 	%p63, %r53, -1;
	setp.lt.s32 	%p64, %r53, %r25;
	and.pred  	%p65, %p63, %p64;
	and.pred  	%p66, %p1, %p65;
	not.pred 	%p67, %p66;
	@%p67 bra 	$L__BB0_31;
	ld.global.f32 	%f65, [%rd5+8];
	ld.global.f32 	%f66, [%rd6+8];
	fma.rn.f32 	%f79, %f65, %f66, %f79;
$L__BB0_31:
	add.s32 	%r54, %r16, 3;
	setp.gt.s32 	%p68, %r54, -1;
	setp.lt.s32 	%p69, %r54, %r25;
	and.pred  	%p70, %p68, %p69;
	and.pred  	%p71, %p1, %p70;
	not.pred 	%p72, %p71;
	@%p72 bra 	$L__BB0_33;
	ld.global.f32 	%f67, [%rd5+12];
	ld.global.f32 	%f68, [%rd6+12];
	fma.rn.f32 	%f79, %f67, %f68, %f79;
$L__BB0_33:
	add.s32 	%r64, %r64, 4;
$L__BB0_34:
	setp.eq.s32 	%p73, %r5, 0;
	@%p73 bra 	$L__BB0_44;
	setp.eq.s32 	%p74, %r5, 1;
	@%p74 bra 	$L__BB0_41;
	add.s32 	%r19, %r3, %r64;
	setp.gt.s32 	%p75, %r19, -1;
	setp.lt.s32 	%p76, %r19, %r25;
	and.pred  	%p77, %p75, %p76;
	and.pred  	%p78, %p1, %p77;
	add.s32 	%r55, %r19, %r10;
	mul.wide.s32 	%rd25, %r55, 4;
	add.s64 	%rd7, %rd2, %rd25;
	not.pred 	%p79, %p78;
	@%p79 bra 	$L__BB0_38;
	ld.global.f32 	%f70, [%rd7];
	add.s32 	%r56, %r64, %r11;
	mul.wide.u32 	%rd26, %r56, 4;
	add.s64 	%rd27, %rd1, %rd26;
	ld.global.f32 	%f71, [%rd27];
	fma.rn.f32 	%f79, %f70, %f71, %f79;
$L__BB0_38:
	add.s32 	%r57, %r19, 1;
	setp.gt.s32 	%p80, %r57, -1;
	setp.lt.s32 	%p81, %r57, %r25;
	and.pred  	%p82, %p80, %p81;
	and.pred  	%p83, %p1, %p82;
	not.pred 	%p84, %p83;
	@%p84 bra 	$L__BB0_40;
	ld.global.f32 	%f72, [%rd7+4];
	cvt.u64.u32 	%rd28, %r11;
	cvt.u64.u32 	%rd29, %r64;
	add.s64 	%rd30, %rd29, %rd28;
	shl.b64 	%rd31, %rd30, 2;
	add.s64 	%rd32, %rd1, %rd31;
	ld.global.f32 	%f73, [%rd32+4];
	fma.rn.f32 	%f79, %f72, %f73, %f79;
$L__BB0_40:
	add.s32 	%r64, %r64, 2;
$L__BB0_41:
	setp.eq.s32 	%p85, %r7, 0;
	@%p85 bra 	$L__BB0_44;
	add.s32 	%r22, %r3, %r64;
	setp.gt.s32 	%p86, %r22, -1;
	setp.lt.s32 	%p87, %r22, %r25;
	and.pred  	%p88, %p86, %p87;
	and.pred  	%p89, %p1, %p88;
	not.pred 	%p90, %p89;
	@%p90 bra 	$L__BB0_44;
	add.s32 	%r58, %r22, %r10;
	mul.wide.s32 	%rd33, %r58, 4;
	add.s64 	%rd34, %rd2, %rd33;
	ld.global.f32 	%f74, [%rd34];
	add.s32 	%r59, %r64, %r11;
	mul.wide.u32 	%rd35, %r59, 4;
	add.s64 	%rd36, %rd1, %rd35;
	ld.global.f32 	%f75, [%rd36];
	fma.rn.f32 	%f79, %f74, %f75, %f79;
$L__BB0_44:
	add.s32 	%r61, %r61, 1;
	setp.ne.s32 	%p91, %r61, %r26;
	@%p91 bra 	$L__BB0_4;
$L__BB0_45:
	mad.lo.s32 	%r60, %r25, %r1, %r2;
	cvta.to.global.u64 	%rd37, %rd8;
	mul.wide.s32 	%rd38, %r60, 4;
	add.s64 	%rd39, %rd37, %rd38;
	st.global.f32 	[%rd39], %f79;
$L__BB0_46:
	ret;

}


// ===== COMPILED SASS (sm_100) =====

	.target	sm_100

	.elftype	@"ET_EXEC"


//--------------------- .note.nv.tkinfo           --------------------------
	.section	.note.nv.tkinfo,"",@"SHT_NOTE"
	.sectionflags	@"SHF_NOTE_NV_TKINFO"
	.tkinfo
        /*0018*/ 	.word	0x00000002
        /*0030*/ 	.string	""
        /*0030*/ 	.string	"ptxas"
        /*0030*/ 	.string	"Cuda compilation tools, release 13.0, V13.0.88"
        /*0030*/ 	.string	"Build cuda_13.0.r13.0/compiler.36424714_0"
        /*0030*/ 	.string	"-arch sm_100 -m 64 "



//--------------------- .note.nv.cuinfo           --------------------------
	.section	.note.nv.cuinfo,"",@"SHT_NOTE"
	.sectionflags	@"SHF_NOTE_NV_CUINFO"
        /*0018*/ 	.short	0x0002
        /*001a*/ 	.short	0x0064
        /*001c*/ 	.short	0x0082
	.zero		2


//--------------------- .nv.info                  --------------------------
	.section	.nv.info,"",@"SHT_CUDA_INFO"
	.align	4


	//----- nvinfo : EIATTR_REGCOUNT
	.align		4
        /*0000*/ 	.byte	0x04, 0x2f
        /*0002*/ 	.short	(.L_1 - .L_0)
	.align		4
.L_0:
        /*0004*/ 	.word	index@(_Z13conv2d_kernelPfS_S_iiii)
        /*0008*/ 	.word	0x0000001e


	//----- nvinfo : EIATTR_FRAME_SIZE
	.align		4
.L_1:
        /*000c*/ 	.byte	0x04, 0x11
        /*000e*/ 	.short	(.L_3 - .L_2)
	.align		4
.L_2:
        /*0010*/ 	.word	index@(_Z13conv2d_kernelPfS_S_iiii)
        /*0014*/ 	.word	0x00000000


	//----- nvinfo : EIATTR_MIN_STACK_SIZE
	.align		4
.L_3:
        /*0018*/ 	.byte	0x04, 0x12
        /*001a*/ 	.short	(.L_5 - .L_4)
	.align		4
.L_4:
        /*001c*/ 	.word	index@(_Z13conv2d_kernelPfS_S_iiii)
        /*0020*/ 	.word	0x00000000
.L_5:


//--------------------- .nv.compat                --------------------------
	.section	.nv.compat,"",@"SHT_CUDA_COMPAT_INFO"
	.align	4
        /*0000*/ 	.byte	0x02, 0x09, 0x00, 0x00, 0x02, 0x02, 0x01, 0x00, 0x02, 0x05, 0x05, 0x00, 0x03, 0x07, 0x01, 0x01
        /*0010*/ 	.byte	0x02, 0x03, 0x00, 0x00, 0x02, 0x06, 0x01, 0x00, 0x04, 0x0b, 0x08, 0x00, 0x09, 0x00, 0x00, 0x00
        /*0020*/ 	.byte	0x00, 0x00, 0x00, 0x00


//--------------------- .nv.info._Z13conv2d_kernelPfS_S_iiii --------------------------
	.section	.nv.info._Z13conv2d_kernelPfS_S_iiii,"",@"SHT_CUDA_INFO"
	.sectionflags	@""
	.align	4


	//----- nvinfo : EIATTR_CUDA_API_VERSION
	.align		4
        /*0000*/ 	.byte	0x04, 0x37
        /*0002*/ 	.short	(.L_7 - .L_6)
.L_6:
        /*0004*/ 	.word	0x00000082


	//----- nvinfo : EIATTR_KPARAM_INFO
	.align		4
.L_7:
        /*0008*/ 	.byte	0x04, 0x17
        /*000a*/ 	.short	(.L_9 - .L_8)
.L_8:
        /*000c*/ 	.word	0x00000000
        /*0010*/ 	.short	0x0006
        /*0012*/ 	.short	0x0024
        /*0014*/ 	.byte	0x00, 0xf0, 0x11, 0x00


	//----- nvinfo : EIATTR_KPARAM_INFO
	.align		4
.L_9:
        /*0018*/ 	.byte	0x04, 0x17
        /*001a*/ 	.short	(.L_11 - .L_10)
.L_10:
        /*001c*/ 	.word	0x00000000
        /*0020*/ 	.short	0x0005
        /*0022*/ 	.short	0x0020
        /*0024*/ 	.byte	0x00, 0xf0, 0x11, 0x00


	//----- nvinfo : EIATTR_KPARAM_INFO
	.align		4
.L_11:
        /*0028*/ 	.byte	0x04, 0x17
        /*002a*/ 	.short	(.L_13 - .L_12)
.L_12:
        /*002c*/ 	.word	0x00000000
        /*0030*/ 	.short	0x0004
        /*0032*/ 	.short	0x001c
        /*0034*/ 	.byte	0x00, 0xf0, 0x11, 0x00


	//----- nvinfo : EIATTR_KPARAM_INFO
	.align		4
.L_13:
        /*0038*/ 	.byte	0x04, 0x17
        /*003a*/ 	.short	(.L_15 - .L_14)
.L_14:
        /*003c*/ 	.word	0x00000000
        /*0040*/ 	.short	0x0003
        /*0042*/ 	.short	0x0018
        /*0044*/ 	.byte	0x00, 0xf0, 0x11, 0x00


	//----- nvinfo : EIATTR_KPARAM_INFO
	.align		4
.L_15:
        /*0048*/ 	.byte	0x04, 0x17
        /*004a*/ 	.short	(.L_17 - .L_16)
.L_16:
        /*004c*/ 	.word	0x00000000
        /*0050*/ 	.short	0x0002
        /*0052*/ 	.short	0x0010
        /*0054*/ 	.byte	0x00, 0xf5, 0x21, 0x00


	//----- nvinfo : EIATTR_KPARAM_INFO
	.align		4
.L_17:
        /*0058*/ 	.byte	0x04, 0x17
        /*005a*/ 	.short	(.L_19 - .L_18)
.L_18:
        /*005c*/ 	.word	0x00000000
        /*0060*/ 	.short	0x0001
        /*0062*/ 	.short	0x0008
        /*0064*/ 	.byte	0x00, 0xf5, 0x21, 0x00


	//----- nvinfo : EIATTR_KPARAM_INFO
	.align		4
.L_19:
        /*0068*/ 	.byte	0x04, 0x17
        /*006a*/ 	.short	(.L_21 - .L_20)
.L_20:
        /*006c*/ 	.word	0x00000000
        /*0070*/ 	.short	0x0000
        /*0072*/ 	.short	0x0000
        /*0074*/ 	.byte	0x00, 0xf5, 0x21, 0x00


	//----- nvinfo : EIATTR_SPARSE_MMA_MASK
	.align		4
.L_21:
        /*0078*/ 	.byte	0x03, 0x50
        /*007a*/ 	.short	0x0000


	//----- nvinfo : EIATTR_MAXREG_COUNT
	.align		4
        /*007c*/ 	.byte	0x03, 0x1b
        /*007e*/ 	.short	0x00ff


	//----- nvinfo : EIATTR_MERCURY_ISA_VERSION
	.align		4
        /*0080*/ 	.byte	0x03, 0x5f
        /*0082*/ 	.short	0x0101


	//----- nvinfo : EIATTR_VRC_CTA_INIT_COUNT
	.align		4
        /*0084*/ 	.byte	0x02, 0x4a
	.zero		1
	.zero		1


	//----- nvinfo : EIATTR_EXIT_INSTR_OFFSETS
	.align		4
        /*0088*/ 	.byte	0x04, 0x1c
        /*008a*/ 	.short	(.L_23 - .L_22)


	//   ....[0]....
.L_22:
        /*008c*/ 	.word	0x000000c0


	//   ....[1]....
        /*0090*/ 	.word	0x00000d90


	//----- nvinfo : EIATTR_CRS_STACK_SIZE
	.align		4
.L_23:
        /*0094*/ 	.byte	0x04, 0x1e
        /*0096*/ 	.short	(.L_25 - .L_24)
.L_24:
        /*0098*/ 	.word	0x00000000


	//----- nvinfo : EIATTR_CBANK_PARAM_SIZE
	.align		4
.L_25:
        /*009c*/ 	.byte	0x03, 0x19
        /*009e*/ 	.short	0x0028


	//----- nvinfo : EIATTR_PARAM_CBANK
	.align		4
        /*00a0*/ 	.byte	0x04, 0x0a
        /*00a2*/ 	.short	(.L_27 - .L_26)
	.align		4
.L_26:
        /*00a4*/ 	.word	index@(.nv.constant0._Z13conv2d_kernelPfS_S_iiii)
        /*00a8*/ 	.short	0x0380
        /*00aa*/ 	.short	0x0028


	//----- nvinfo : EIATTR_SW_WAR
	.align		4
.L_27:
        /*00ac*/ 	.byte	0x04, 0x36
        /*00ae*/ 	.short	(.L_29 - .L_28)
.L_28:
        /*00b0*/ 	.word	0x00000008
.L_29:


//--------------------- .nv.callgraph             --------------------------
	.section	.nv.callgraph,"",@"SHT_CUDA_CALLGRAPH"
	.align	4
	.sectionentsize	8
	.align		4
        /*0000*/ 	.word	0x00000000
	.align		4
        /*0004*/ 	.word	0xffffffff
	.align		4
        /*0008*/ 	.word	0x00000000
	.align		4
        /*000c*/ 	.word	0xfffffffe
	.align		4
        /*0010*/ 	.word	0x00000000
	.align		4
        /*0014*/ 	.word	0xfffffffd
	.align		4
        /*0018*/ 	.word	0x00000000
	.align		4
        /*001c*/ 	.word	0xfffffffc


//--------------------- .text._Z13conv2d_kernelPfS_S_iiii --------------------------
	.section	.text._Z13conv2d_kernelPfS_S_iiii,"ax",@progbits
	.align	128
        .global         _Z13conv2d_kernelPfS_S_iiii
        .type           _Z13conv2d_kernelPfS_S_iiii,@function
        .size           _Z13conv2d_kernelPfS_S_iiii,(.L_x_9 - _Z13conv2d_kernelPfS_S_iiii)
        .other          _Z13conv2d_kernelPfS_S_iiii,@"STO_CUDA_ENTRY STV_DEFAULT"
_Z13conv2d_kernelPfS_S_iiii:
.text._Z13conv2d_kernelPfS_S_iiii:
[----:B------:R-:W-:Y:S01]  /*0000*/  LDC R1, c[0x0][0x37c] ;  /* 0x0000df00ff017b82 */ /* 0x000fe20000000800 */
[----:B------:R-:W0:Y:S07]  /*0010*/  S2R R5, SR_TID.X ;  /* 0x0000000000057919 */ /* 0x000e2e0000002100 */
[----:B------:R-:W1:Y:S01]  /*0020*/  LDC R3, c[0x0][0x364] ;  /* 0x0000d900ff037b82 */ /* 0x000e620000000800 */
[----:B------:R-:W2:Y:S01]  /*0030*/  LDCU.64 UR6, c[0x0][0x398] ;  /* 0x00007300ff0677ac */ /* 0x000ea20008000a00 */
[----:B------:R-:W1:Y:S06]  /*0040*/  S2R R2, SR_TID.Y ;  /* 0x0000000000027919 */ /* 0x000e6c0000002200 */
[----:B------:R-:W0:Y:S08]  /*0050*/  S2UR UR5, SR_CTAID.X ;  /* 0x00000000000579c3 */ /* 0x000e300000002500 */
[----:B------:R-:W0:Y:S08]  /*0060*/  LDC R0, c[0x0][0x360] ;  /* 0x0000d800ff007b82 */ /* 0x000e300000000800 */
[----:B------:R-:W1:Y:S01]  /*0070*/  S2UR UR4, SR_CTAID.Y ;  /* 0x00000000000479c3 */ /* 0x000e620000002600 */
[----:B0-----:R-:W-:-:S05]  /*0080*/  IMAD R0, R0, UR5, R5 ;  /* 0x0000000500007c24 */ /* 0x001fca000f8e0205 */
[----:B--2---:R-:W-:Y:S01]  /*0090*/  ISETP.GE.AND P0, PT, R0, UR7, PT ;  /* 0x0000000700007c0c */ /* 0x004fe2000bf06270 */
[----:B-1----:R-:W-:-:S05]  /*00a0*/  IMAD R3, R3, UR4, R2 ;  /* 0x0000000403037c24 */ /* 0x002fca000f8e0202 */
[----:B------:R-:W-:-:S13]  /*00b0*/  ISETP.GE.OR P0, PT, R3, UR6, P0 ;  /* 0x0000000603007c0c */ /* 0x000fda0008706670 */
[----:B------:R-:W-:Y:S05]  /*00c0*/  @P0 EXIT ;  /* 0x000000000000094d */ /* 0x000fea0003800000 */
[----:B------:R-:W0:Y:S01]  /*00d0*/  LDCU UR4, c[0x0][0x3a0] ;  /* 0x00007400ff0477ac */ /* 0x000e220008000800 */
[----:B------:R-:W-:Y:S01]  /*00e0*/  IMAD.MOV.U32 R2, RZ, RZ, RZ ;  /* 0x000000ffff027224 */ /* 0x000fe200078e00ff */
[----:B------:R-:W1:Y:S01]  /*00f0*/  LDCU.64 UR10, c[0x0][0x358] ;  /* 0x00006b00ff0a77ac */ /* 0x000e620008000a00 */
[----:B0-----:R-:W-:-:S09]  /*0100*/  UISETP.GE.AND UP0, UPT, UR4, 0x1, UPT ;  /* 0x000000010400788c */ /* 0x001fd2000bf06270 */
[----:B-1----:R-:W-:Y:S05]  /*0110*/  BRA.U !UP0, `(.L_x_0) ;  /* 0x0000000d08087547 */ /* 0x002fea000b800000 */
[----:B------:R-:W0:Y:S02]  /*0120*/  LDCU UR5, c[0x0][0x3a4] ;  /* 0x00007480ff0577ac */ /* 0x000e240008000800 */
[----:B0-----:R-:W-:-:S09]  /*0130*/  UISETP.GE.AND UP0, UPT, UR5, 0x1, UPT ;  /* 0x000000010500788c */ /* 0x001fd2000bf06270 */
[----:B------:R-:W-:Y:S05]  /*0140*/  BRA.U !UP0, `(.L_x_0) ;  /* 0x0000000908fc7547 */ /* 0x000fea000b800000 */
[----:B------:R-:W-:Y:S01]  /*0150*/  USHF.R.U32.HI UR6, URZ, 0x1, UR5 ;  /* 0x00000001ff067899 */ /* 0x000fe20008011605 */
[----:B------:R-:W-:Y:S01]  /*0160*/  IMAD.MOV.U32 R2, RZ, RZ, RZ ;  /* 0x000000ffff027224 */ /* 0x000fe200078e00ff */
[----:B------:R-:W-:Y:S02]  /*0170*/  USHF.R.U32.HI UR4, URZ, 0x1, UR4 ;  /* 0x00000001ff047899 */ /* 0x000fe40008011604 */
[----:B------:R-:W-:Y:S02]  /*0180*/  ULOP3.LUT UR7, UR5, 0x7, URZ, 0xc0, !UPT ;  /* 0x0000000705077892 */ /* 0x000fe4000f8ec0ff */
[----:B------:R-:W-:Y:S01]  /*0190*/  VIADD R4, R0, -UR6 ;  /* 0x8000000600047c36 */ /* 0x000fe20008000000 */
[----:B------:R-:W-:Y:S01]  /*01a0*/  ULOP3.LUT UR8, UR5, 0x3, URZ, 0xc0, !UPT ;  /* 0x0000000305087892 */ /* 0x000fe2000f8ec0ff */
[----:B------:R-:W-:Y:S01]  /*01b0*/  VIADD R18, R3, -UR4 ;  /* 0x8000000403127c36 */ /* 0x000fe20008000000 */
[----:B------:R-:W-:Y:S01]  /*01c0*/  ULOP3.LUT UR5, UR5, 0x7ffffff8, URZ, 0xc0, !UPT ;  /* 0x7ffffff805057892 */ /* 0x000fe2000f8ec0ff */
[----:B------:R-:W-:-:S11]  /*01d0*/  UMOV UR4, URZ ;  /* 0x000000ff00047c82 */ /* 0x000fd60008000000 */
.L_x_7:
[----:B------:R-:W0:Y:S01]  /*01e0*/  LDCU.64 UR12, c[0x0][0x3a0] ;  /* 0x00007400ff0c77ac */ /* 0x000e220008000a00 */
[----:B------:R-:W-:Y:S02]  /*01f0*/  VIADD R5, R18, UR4 ;  /* 0x0000000412057c36 */ /* 0x000fe40008000000 */
[----:B------:R-:W-:Y:S01]  /*0200*/  IMAD.MOV.U32 R7, RZ, RZ, RZ ;  /* 0x000000ffff077224 */ /* 0x000fe200078e00ff */
[----:B------:R-:W1:Y:S01]  /*0210*/  LDCU UR6, c[0x0][0x398] ;  /* 0x00007300ff0677ac */ /* 0x000e620008000800 */
[----:B0-----:R-:W-:Y:S02]  /*0220*/  UISETP.GE.U32.AND UP1, UPT, UR13, 0x8, UPT ;  /* 0x000000080d00788c */ /* 0x001fe4000bf26070 */
[----:B------:R-:W-:Y:S01]  /*0230*/  UIMAD UR9, UR4, UR13, URZ ;  /* 0x0000000d040972a4 */ /* 0x000fe2000f8e02ff */
[----:B-1----:R-:W-:Y:S01]  /*0240*/  ISETP.GE.AND P0, PT, R5, UR6, PT ;  /* 0x0000000605007c0c */ /* 0x002fe2000bf06270 */
[----:B------:R-:W-:-:S03]  /*0250*/  UIADD3 UR4, UPT, UPT, UR4, 0x1, URZ ;  /* 0x0000000104047890 */ /* 0x000fc6000fffe0ff */
[----:B------:R-:W-:Y:S01]  /*0260*/  ISETP.GT.AND P0, PT, R5, -0x1, !P0 ;  /* 0xffffffff0500780c */ /* 0x000fe20004704270 */
[----:B------:R-:W-:Y:S01]  /*0270*/  UISETP.NE.AND UP0, UPT, UR4, UR12, UPT ;  /* 0x0000000c0400728c */ /* 0x000fe2000bf05270 */
[----:B------:R-:W-:Y:S11]  /*0280*/  BRA.U !UP1, `(.L_x_1) ;  /* 0x0000000509247547 */ /* 0x000ff6000b800000 */
[----:B------:R-:W0:Y:S01]  /*0290*/  LDC.64 R6, c[0x0][0x380] ;  /* 0x0000e000ff067b82 */ /* 0x000e220000000a00 */
[----:B------:R-:W-:Y:S01]  /*02a0*/  IMAD.MOV.U32 R15, RZ, RZ, RZ ;  /* 0x000000ffff0f7224 */ /* 0x000fe200078e00ff */
[----:B------:R-:W1:Y:S06]  /*02b0*/  LDCU UR6, c[0x0][0x39c] ;  /* 0x00007380ff0677ac */ /* 0x000e6c0008000800 */
[----:B------:R-:W2:Y:S02]  /*02c0*/  LDC.64 R8, c[0x0][0x388] ;  /* 0x0000e200ff087b82 */ /* 0x000ea40000000a00 */
.L_x_2:
[----:B------:R-:W-:Y:S01]  /*02d0*/  IMAD.IADD R14, R4, 0x1, R15 ;  /* 0x00000001040e7824 */ /* 0x000fe200078e020f */
[----:B------:R-:W-:-:S03]  /*02e0*/  IADD3 R19, P2, PT, R15, UR9, RZ ;  /* 0x000000090f137c10 */ /* 0x000fc6000ff5e0ff */
[----:B-1----:R-:W-:Y:S01]  /*02f0*/  IMAD R13, R5, UR6, R14 ;  /* 0x00000006050d7c24 */ /* 0x002fe2000f8e020e */
[C---:B------:R-:W-:Y:S01]  /*0300*/  ISETP.GE.AND P3, PT, R14.reuse, UR6, PT ;  /* 0x000000060e007c0c */ /* 0x040fe2000bf66270 */
[----:B------:R-:W-:Y:S01]  /*0310*/  IMAD.X R20, RZ, RZ, RZ, P2 ;  /* 0x000000ffff147224 */ /* 0x000fe200010e06ff */
[C---:B------:R-:W-:Y:S01]  /*0320*/  IADD3 R10, PT, PT, R14.reuse, 0x1, RZ ;  /* 0x000000010e0a7810 */ /* 0x040fe20007ffe0ff */
[----:B0-----:R-:W-:Y:S01]  /*0330*/  IMAD.WIDE R12, R13, 0x4, R6 ;  /* 0x000000040d0c7825 */ /* 0x001fe200078e0206 */
[----:B------:R-:W-:Y:S02]  /*0340*/  ISETP.GT.AND P3, PT, R14, -0x1, !P3 ;  /* 0xffffffff0e00780c */ /* 0x000fe40005f64270 */
[C---:B------:R-:W-:Y:S02]  /*0350*/  ISETP.GE.AND P1, PT, R10.reuse, UR6, PT ;  /* 0x000000060a007c0c */ /* 0x040fe4000bf26270 */
[----:B------:R-:W-:Y:S02]  /*0360*/  PLOP3.LUT P3, PT, P0, P3, PT, 0x80, 0x8 ;  /* 0x000000000008781c */ /* 0x000fe40000767070 */
[----:B------:R-:W-:-:S02]  /*0370*/  ISETP.GT.AND P1, PT, R10, -0x1, !P1 ;  /* 0xffffffff0a00780c */ /* 0x000fc40004f24270 */
[----:B--2---:R-:W-:Y:S02]  /*0380*/  LEA R10, P2, R19, R8, 0x2 ;  /* 0x00000008130a7211 */ /* 0x004fe400078410ff */
[----:B------:R-:W-:-:S07]  /*0390*/  PLOP3.LUT P1, PT, P0, P1, PT, 0x80, 0x8 ;  /* 0x000000000008781c */ /* 0x000fce0000723070 */
[----:B------:R-:W0:Y:S01]  /*03a0*/  @P3 LDC.64 R16, c[0x0][0x388] ;  /* 0x0000e200ff103b82 */ /* 0x000e220000000a00 */
[----:B------:R-:W-:-:S05]  /*03b0*/  @P3 VIADD R11, R15, UR9 ;  /* 0x000000090f0b3c36 */ /* 0x000fca0008000000 */
[----:B------:R-:W2:Y:S01]  /*03c0*/  @P1 LDG.E R21, desc[UR10][R12.64+0x4] ;  /* 0x0000040a0c151981 */ /* 0x000ea2000c1e1900 */
[----:B0-----:R-:W-:Y:S01]  /*03d0*/  @P3 IMAD.WIDE.U32 R16, R11, 0x4, R16 ;  /* 0x000000040b103825 */ /* 0x001fe200078e0010 */
[----:B------:R-:W-:Y:S02]  /*03e0*/  LEA.HI.X R11, R19, R9, R20, 0x2, P2 ;  /* 0x00000009130b7211 */ /* 0x000fe400010f1414 */
[----:B------:R-:W3:Y:S04]  /*03f0*/  @P3 LDG.E R19, desc[UR10][R12.64] ;  /* 0x0000000a0c133981 */ /* 0x000ee8000c1e1900 */
[----:B------:R0:W3:Y:S04]  /*0400*/  @P3 LDG.E R16, desc[UR10][R16.64] ;  /* 0x0000000a10103981 */ /* 0x0000e8000c1e1900 */
[----:B------:R-:W2:Y:S01]  /*0410*/  @P1 LDG.E R20, desc[UR10][R10.64+0x4] ;  /* 0x0000040a0a141981 */ /* 0x000ea2000c1e1900 */
[----:B------:R-:W-:-:S02]  /*0420*/  VIADD R22, R14, 0x2 ;  /* 0x000000020e167836 */ /* 0x000fc40000000000 */
[----:B------:R-:W-:-:S03]  /*0430*/  VIADD R23, R14, 0x3 ;  /* 0x000000030e177836 */ /* 0x000fc60000000000 */
[----:B------:R-:W-:Y:S01]  /*0440*/  ISETP.GE.AND P2, PT, R22, UR6, PT ;  /* 0x0000000616007c0c */ /* 0x000fe2000bf46270 */
[----:B------:R-:W-:Y:S01]  /*0450*/  VIADD R24, R14, 0x4 ;  /* 0x000000040e187836 */ /* 0x000fe20000000000 */
[C---:B------:R-:W-:Y:S02]  /*0460*/  ISETP.GE.AND P6, PT, R23.reuse, UR6, PT ;  /* 0x0000000617007c0c */ /* 0x040fe4000bfc6270 */
[----:B------:R-:W-:Y:S01]  /*0470*/  ISETP.GT.AND P2, PT, R22, -0x1, !P2 ;  /* 0xffffffff1600780c */ /* 0x000fe20005744270 */
[----:B0-----:R-:W-:Y:S01]  /*0480*/  VIADD R17, R14, 0x5 ;  /* 0x000000050e117836 */ /* 0x001fe20000000000 */
[----:B------:R-:W-:Y:S02]  /*0490*/  ISETP.GE.AND P5, PT, R24, UR6, PT ;  /* 0x0000000618007c0c */ /* 0x000fe4000bfa6270 */
[----:B------:R-:W-:Y:S02]  /*04a0*/  ISETP.GT.AND P6, PT, R23, -0x1, !P6 ;  /* 0xffffffff1700780c */ /* 0x000fe400077c4270 */
[----:B------:R-:W-:-:S02]  /*04b0*/  PLOP3.LUT P2, PT, P0, P2, PT, 0x80, 0x8 ;  /* 0x000000000008781c */ /* 0x000fc40000745070 */
[----:B------:R-:W-:Y:S02]  /*04c0*/  ISETP.GT.AND P5, PT, R24, -0x1, !P5 ;  /* 0xffffffff1800780c */ /* 0x000fe40006fa4270 */
[----:B------:R-:W-:Y:S02]  /*04d0*/  IADD3 R22, PT, PT, R14, 0x6, RZ ;  /* 0x000000060e167810 */ /* 0x000fe40007ffe0ff */
[C---:B------:R-:W-:Y:S02]  /*04e0*/  ISETP.GE.AND P4, PT, R17.reuse, UR6, PT ;  /* 0x0000000611007c0c */ /* 0x040fe4000bf86270 */
[----:B------:R-:W-:Y:S02]  /*04f0*/  PLOP3.LUT P5, PT, P0, P5, PT, 0x80, 0x8 ;  /* 0x000000000008781c */ /* 0x000fe400007ab070 */
[----:B------:R-:W-:-:S03]  /*0500*/  ISETP.GT.AND P4, PT, R17, -0x1, !P4 ;  /* 0xffffffff1100780c */ /* 0x000fc60006784270 */
[----:B------:R-:W4:Y:S01]  /*0510*/  @P2 LDG.E R17, desc[UR10][R12.64+0x8] ;  /* 0x0000080a0c112981 */ /* 0x000f22000c1e1900 */
[----:B------:R-:W-:-:S13]  /*0520*/  PLOP3.LUT P4, PT, P0, P4, PT, 0x80, 0x8 ;  /* 0x000000000008781c */ /* 0x000fda0000789070 */
[----:B------:R-:W5:Y:S01]  /*0530*/  @P4 LDG.E R23, desc[UR10][R12.64+0x14] ;  /* 0x0000140a0c174981 */ /* 0x000f62000c1e1900 */
[----:B---3--:R-:W-:Y:S01]  /*0540*/  @P3 FFMA R2, R19, R16, R2 ;  /* 0x0000001013023223 */ /* 0x008fe20000000002 */
[----:B------:R-:W-:Y:S01]  /*0550*/  PLOP3.LUT P3, PT, P0, P6, PT, 0x80, 0x8 ;  /* 0x000000000008781c */ /* 0x000fe2000076d070 */
[----:B------:R-:W-:Y:S01]  /*0560*/  VIADD R16, R14, 0x7 ;  /* 0x000000070e107836 */ /* 0x000fe20000000000 */
[C---:B------:R-:W-:Y:S01]  /*0570*/  ISETP.GE.AND P6, PT, R22.reuse, UR6, PT ;  /* 0x0000000616007c0c */ /* 0x040fe2000bfc6270 */
[----:B--2---:R-:W-:Y:S01]  /*0580*/  @P1 FFMA R2, R21, R20, R2 ;  /* 0x0000001415021223 */ /* 0x004fe20000000002 */
[----:B------:R-:W4:Y:S02]  /*0590*/  @P2 LDG.E R14, desc[UR10][R10.64+0x8] ;  /* 0x0000080a0a0e2981 */ /* 0x000f24000c1e1900 */
[----:B------:R-:W-:Y:S02]  /*05a0*/  ISETP.GT.AND P6, PT, R22, -0x1, !P6 ;  /* 0xffffffff1600780c */ /* 0x000fe400077c4270 */
[----:B------:R-:W-:Y:S01]  /*05b0*/  ISETP.GE.AND P1, PT, R16, UR6, PT ;  /* 0x0000000610007c0c */ /* 0x000fe2000bf26270 */
[----:B------:R-:W2:Y:S01]  /*05c0*/  @P5 LDG.E R21, desc[UR10][R12.64+0x10] ;  /* 0x0000100a0c155981 */ /* 0x000ea2000c1e1900 */
[----:B------:R-:W-:-:S02]  /*05d0*/  PLOP3.LUT P6, PT, P0, P6, PT, 0x80, 0x8 ;  /* 0x000000000008781c */ /* 0x000fc400007cd070 */
[----:B------:R-:W-:Y:S01]  /*05e0*/  ISETP.GT.AND P1, PT, R16, -0x1, !P1 ;  /* 0xffffffff1000780c */ /* 0x000fe20004f24270 */
[----:B------:R-:W3:Y:S04]  /*05f0*/  @P3 LDG.E R19, desc[UR10][R12.64+0xc] ;  /* 0x00000c0a0c133981 */ /* 0x000ee8000c1e1900 */
[----:B------:R-:W3:Y:S01]  /*0600*/  @P3 LDG.E R16, desc[UR10][R10.64+0xc] ;  /* 0x00000c0a0a103981 */ /* 0x000ee2000c1e1900 */
[----:B------:R-:W-:-:S03]  /*0610*/  PLOP3.LUT P1, PT, P0, P1, PT, 0x80, 0x8 ;  /* 0x000000000008781c */ /* 0x000fc60000723070 */
[----:B------:R-:W2:Y:S04]  /*0620*/  @P5 LDG.E R20, desc[UR10][R10.64+0x10] ;  /* 0x0000100a0a145981 */ /* 0x000ea8000c1e1900 */
[----:B------:R-:W5:Y:S04]  /*0630*/  @P4 LDG.E R22, desc[UR10][R10.64+0x14] ;  /* 0x0000140a0a164981 */ /* 0x000f68000c1e1900 */
[----:B------:R-:W5:Y:S04]  /*0640*/  @P6 LDG.E R25, desc[UR10][R12.64+0x18] ;  /* 0x0000180a0c196981 */ /* 0x000f68000c1e1900 */
[----:B------:R-:W5:Y:S04]  /*0650*/  @P6 LDG.E R24, desc[UR10][R10.64+0x18] ;  /* 0x0000180a0a186981 */ /* 0x000f68000c1e1900 */
[----:B------:R-:W5:Y:S04]  /*0660*/  @P1 LDG.E R27, desc[UR10][R12.64+0x1c] ;  /* 0x00001c0a0c1b1981 */ /* 0x000f68000c1e1900 */
[----:B------:R-:W5:Y:S01]  /*0670*/  @P1 LDG.E R26, desc[UR10][R10.64+0x1c] ;  /* 0x00001c0a0a1a1981 */ /* 0x000f62000c1e1900 */
[----:B------:R-:W-:-:S02]  /*0680*/  VIADD R15, R15, 0x8 ;  /* 0x000000080f0f7836 */ /* 0x000fc40000000000 */
[----:B----4-:R-:W-:-:S03]  /*0690*/  @P2 FFMA R2, R17, R14, R2 ;  /* 0x0000000e11022223 */ /* 0x010fc60000000002 */
[----:B------:R-:W-:Y:S01]  /*06a0*/  ISETP.NE.AND P2, PT, R15, UR5, PT ;  /* 0x000000050f007c0c */ /* 0x000fe2000bf45270 */
[----:B---3--:R-:W-:-:S04]  /*06b0*/  @P3 FFMA R2, R19, R16, R2 ;  /* 0x0000001013023223 */ /* 0x008fc80000000002 */
[----:B--2---:R-:W-:-:S04]  /*06c0*/  @P5 FFMA R2, R21, R20, R2 ;  /* 0x0000001415025223 */ /* 0x004fc80000000002 */
[----:B-----5:R-:W-:-:S04]  /*06d0*/  @P4 FFMA R2, R23, R22, R2 ;  /* 0x0000001617024223 */ /* 0x020fc80000000002 */
[----:B------:R-:W-:-:S04]  /*06e0*/  @P6 FFMA R2, R25, R24, R2 ;  /* 0x0000001819026223 */ /* 0x000fc80000000002 */
[----:B------:R-:W-:Y:S01]  /*06f0*/  @P1 FFMA R2, R27, R26, R2 ;  /* 0x0000001a1b021223 */ /* 0x000fe20000000002 */
[----:B------:R-:W-:Y:S06]  /*0700*/  @P2 BRA `(.L_x_2) ;  /* 0xfffffff800f02947 */ /* 0x000fec000383ffff */
[----:B------:R-:W-:-:S07]  /*0710*/  IMAD.U32 R7, RZ, RZ, UR5 ;  /* 0x00000005ff077e24 */ /* 0x000fce000f8e00ff */
.L_x_1:
[----:B------:R-:W-:-:S09]  /*0720*/  UISETP.NE.AND UP1, UPT, UR7, URZ, UPT ;  /* 0x000000ff0700728c */ /* 0x000fd2000bf25270 */
[----:B------:R-:W-:Y:S05]  /*0730*/  BRA.U !UP1, `(.L_x_3) ;  /* 0x00000005097c7547 */ /* 0x000fea000b800000 */
[----:B------:R-:W-:Y:S02]  /*0740*/  UIADD3 UR6, UPT, UPT, UR7, -0x1, URZ ;  /* 0xffffffff07067890 */ /* 0x000fe4000fffe0ff */
[----:B------:R-:W-:Y:S02]  /*0750*/  UISETP.NE.AND UP2, UPT, UR8, URZ, UPT ;  /* 0x000000ff0800728c */ /* 0x000fe4000bf45270 */
[----:B------:R-:W-:-:S09]  /*0760*/  UISETP.GE.U32.AND UP1, UPT, UR6, 0x3, UPT ;  /* 0x000000030600788c */ /* 0x000fd2000bf26070 */
[----:B------:R-:W-:Y:S05]  /*0770*/  BRA.U !UP1, `(.L_x_4) ;  /* 0x0000000109a47547 */ /* 0x000fea000b800000 */
[----:B------:R-:W0:Y:S01]  /*0780*/  LDCU UR6, c[0x0][0x39c] ;  /* 0x00007380ff0677ac */ /* 0x000e220008000800 */
[----:B------:R-:W-:Y:S01]  /*0790*/  IMAD.IADD R14, R4, 0x1, R7 ;  /* 0x00000001040e7824 */ /* 0x000fe200078e0207 */
[----:B------:R-:W1:Y:S03]  /*07a0*/  LDC.64 R8, c[0x0][0x388] ;  /* 0x0000e200ff087b82 */ /* 0x000e660000000a00 */
[C---:B------:R-:W-:Y:S01]  /*07b0*/  VIADD R6, R14.reuse, 0x1 ;  /* 0x000000010e067836 */ /* 0x040fe20000000000 */
[C---:B------:R-:W-:Y:S01]  /*07c0*/  IADD3 R17, PT, PT, R14.reuse, 0x3, RZ ;  /* 0x000000030e117810 */ /* 0x040fe20007ffe0ff */
[----:B------:R-:W-:-:S03]  /*07d0*/  VIADD R16, R14, 0x2 ;  /* 0x000000020e107836 */ /* 0x000fc60000000000 */
[----:B------:R-:W2:Y:S01]  /*07e0*/  LDC.64 R10, c[0x0][0x380] ;  /* 0x0000e000ff0a7b82 */ /* 0x000ea20000000a00 */
[----:B0-----:R-:W-:Y:S02]  /*07f0*/  ISETP.GE.AND P1, PT, R14, UR6, PT ;  /* 0x000000060e007c0c */ /* 0x001fe4000bf26270 */
[----:B------:R-:W-:Y:S02]  /*0800*/  ISETP.GE.AND P4, PT, R6, UR6, PT ;  /* 0x0000000606007c0c */ /* 0x000fe4000bf86270 */
[----:B------:R-:W-:Y:S02]  /*0810*/  ISETP.GT.AND P1, PT, R14, -0x1, !P1 ;  /* 0xffffffff0e00780c */ /* 0x000fe40004f24270 */
[----:B------:R-:W-:Y:S02]  /*0820*/  ISETP.GE.AND P2, PT, R16, UR6, PT ;  /* 0x0000000610007c0c */ /* 0x000fe4000bf46270 */
[----:B------:R-:W-:Y:S02]  /*0830*/  PLOP3.LUT P1, PT, P0, P1, PT, 0x80, 0x8 ;  /* 0x000000000008781c */ /* 0x000fe40000723070 */
[----:B------:R-:W-:-:S02]  /*0840*/  ISETP.GT.AND P4, PT, R6, -0x1, !P4 ;  /* 0xffffffff0600780c */ /* 0x000fc40006784270 */
[----:B------:R-:W-:Y:S02]  /*0850*/  IADD3 R6, P5, PT, R7, UR9, RZ ;  /* 0x0000000907067c10 */ /* 0x000fe4000ffbe0ff */
[C---:B------:R-:W-:Y:S02]  /*0860*/  ISETP.GE.AND P3, PT, R17.reuse, UR6, PT ;  /* 0x0000000611007c0c */ /* 0x040fe4000bf66270 */
[----:B------:R-:W-:Y:S02]  /*0870*/  ISETP.GT.AND P2, PT, R16, -0x1, !P2 ;  /* 0xffffffff1000780c */ /* 0x000fe40005744270 */
[----:B------:R-:W-:Y:S02]  /*0880*/  PLOP3.LUT P4, PT, P0, P4, PT, 0x80, 0x8 ;  /* 0x000000000008781c */ /* 0x000fe40000789070 */
[----:B------:R-:W-:Y:S01]  /*0890*/  ISETP.GT.AND P3, PT, R17, -0x1, !P3 ;  /* 0xffffffff1100780c */ /* 0x000fe20005f64270 */
[----:B------:R-:W0:Y:S01]  /*08a0*/  @P1 LDC.64 R12, c[0x0][0x388] ;  /* 0x0000e200ff0c1b82 */ /* 0x000e220000000a00 */
[----:B------:R-:W-:Y:S01]  /*08b0*/  @P1 VIADD R15, R7, UR9 ;  /* 0x00000009070f1c36 */ /* 0x000fe20008000000 */
[----:B------:R-:W-:-:S02]  /*08c0*/  PLOP3.LUT P2, PT, P0, P2, PT, 0x80, 0x8 ;  /* 0x000000000008781c */ /* 0x000fc40000745070 */
[----:B------:R-:W-:Y:S01]  /*08d0*/  PLOP3.LUT P3, PT, P0, P3, PT, 0x80, 0x8 ;  /* 0x000000000008781c */ /* 0x000fe20000767070 */
[----:B0-----:R-:W-:-:S04]  /*08e0*/  @P1 IMAD.WIDE.U32 R12, R15, 0x4, R12 ;  /* 0x000000040f0c1825 */ /* 0x001fc800078e000c */
[----:B------:R-:W-:Y:S02]  /*08f0*/  IMAD R15, R5, UR6, R14 ;  /* 0x00000006050f7c24 */ /* 0x000fe4000f8e020e */
[----:B------:R-:W-:Y:S01]  /*0900*/  IMAD.X R14, RZ, RZ, RZ, P5 ;  /* 0x000000ffff0e7224 */ /* 0x000fe200028e06ff */
[C---:B-1----:R-:W-:Y:S01]  /*0910*/  LEA R8, P5, R6.reuse, R8, 0x2 ;  /* 0x0000000806087211 */ /* 0x042fe200078a10ff */
[----:B--2---:R-:W-:Y:S01]  /*0920*/  IMAD.WIDE R10, R15, 0x4, R10 ;  /* 0x000000040f0a7825 */ /* 0x004fe200078e020a */
[----:B------:R-:W2:Y:S02]  /*0930*/  @P1 LDG.E R12, desc[UR10][R12.64] ;  /* 0x0000000a0c0c1981 */ /* 0x000ea4000c1e1900 */
[----:B------:R-:W-:Y:S02]  /*0940*/  LEA.HI.X R9, R6, R9, R14, 0x2, P5 ;  /* 0x0000000906097211 */ /* 0x000fe400028f140e */
[----:B------:R-:W2:Y:S04]  /*0950*/  @P1 LDG.E R15, desc[UR10][R10.64] ;  /* 0x0000000a0a0f1981 */ /* 0x000ea8000c1e1900 */
[----:B------:R-:W3:Y:S04]  /*0960*/  @P4 LDG.E R17, desc[UR10][R10.64+0x4] ;  /* 0x0000040a0a114981 */ /* 0x000ee8000c1e1900 */
[----:B------:R-:W3:Y:S04]  /*0970*/  @P4 LDG.E R6, desc[UR10][R8.64+0x4] ;  /* 0x0000040a08064981 */ /* 0x000ee8000c1e1900 */
[----:B------:R-:W4:Y:S04]  /*0980*/  @P2 LDG.E R19, desc[UR10][R10.64+0x8] ;  /* 0x0000080a0a132981 */ /* 0x000f28000c1e1900 */
[----:B------:R-:W4:Y:S04]  /*0990*/  @P2 LDG.E R14, desc[UR10][R8.64+0x8] ;  /* 0x0000080a080e2981 */ /* 0x000f28000c1e1900 */
[----:B------:R-:W5:Y:S04]  /*09a0*/  @P3 LDG.E R21, desc[UR10][R10.64+0xc] ;  /* 0x00000c0a0a153981 */ /* 0x000f68000c1e1900 */
[----:B------:R-:W5:Y:S01]  /*09b0*/  @P3 LDG.E R16, desc[UR10][R8.64+0xc] ;  /* 0x00000c0a08103981 */ /* 0x000f62000c1e1900 */
[----:B------:R-:W-:-:S02]  /*09c0*/  VIADD R7, R7, 0x4 ;  /* 0x0000000407077836 */ /* 0x000fc40000000000 */
[----:B--2---:R-:W-:-:S04]  /*09d0*/  @P1 FFMA R2, R15, R12, R2 ;  /* 0x0000000c0f021223 */ /* 0x004fc80000000002 */
[----:B---3--:R-:W-:-:S04]  /*09e0*/  @P4 FFMA R2, R17, R6, R2 ;  /* 0x0000000611024223 */ /* 0x008fc80000000002 */
[----:B----4-:R-:W-:-:S04]  /*09f0*/  @P2 FFMA R2, R19, R14, R2 ;  /* 0x0000000e13022223 */ /* 0x010fc80000000002 */
[----:B-----5:R-:W-:-:S07]  /*0a00*/  @P3 FFMA R2, R21, R16, R2 ;  /* 0x0000001015023223 */ /* 0x020fce0000000002 */
.L_x_4:
[----:B------:R-:W-:Y:S05]  /*0a10*/  BRA.U !UP2, `(.L_x_3) ;  /* 0x000000010ac47547 */ /* 0x000fea000b800000 */
[----:B------:R-:W0:Y:S01]  /*0a20*/  LDCU UR6, c[0x0][0x3a4] ;  /* 0x00007480ff0677ac */ /* 0x000e220008000800 */
[----:B------:R-:W-:Y:S02]  /*0a30*/  UISETP.NE.AND UP1, UPT, UR8, 0x1, UPT ;  /* 0x000000010800788c */ /* 0x000fe4000bf25270 */
[----:B0-----:R-:W-:-:S07]  /*0a40*/  ULOP3.LUT UP2, URZ, UR6, 0x1, URZ, 0xc0, !UPT ;  /* 0x0000000106ff7892 */ /* 0x001fce000f84c0ff */
[----:B------:R-:W-:Y:S05]  /*0a50*/  BRA.U !UP1, `(.L_x_5) ;  /* 0x00000001096c7547 */ /* 0x000fea000b800000 */
[----:B------:R-:W0:Y:S01]  /*0a60*/  LDCU UR6, c[0x0][0x39c] ;  /* 0x00007380ff0677ac */ /* 0x000e220008000800 */
[----:B------:R-:W-:Y:S01]  /*0a70*/  IMAD.IADD R6, R4, 0x1, R7 ;  /* 0x0000000104067824 */ /* 0x000fe200078e0207 */
[----:B------:R-:W1:Y:S03]  /*0a80*/  LDC.64 R12, c[0x0][0x380] ;  /* 0x0000e000ff0c7b82 */ /* 0x000e660000000a00 */
[C---:B------:R-:W-:Y:S01]  /*0a90*/  VIADD R8, R6.reuse, 0x1 ;  /* 0x0000000106087836 */ /* 0x040fe20000000000 */
[----:B0-----:R-:W-:Y:S01]  /*0aa0*/  ISETP.GE.AND P1, PT, R6, UR6, PT ;  /* 0x0000000606007c0c */ /* 0x001fe2000bf26270 */
[----:B------:R-:W-:-:S03]  /*0ab0*/  IMAD R15, R5, UR6, R6 ;  /* 0x00000006050f7c24 */ /* 0x000fc6000f8e0206 */
[----:B------:R-:W-:Y:S02]  /*0ac0*/  ISETP.GE.AND P2, PT, R8, UR6, PT ;  /* 0x0000000608007c0c */ /* 0x000fe4000bf46270 */
[----:B------:R-:W-:Y:S02]  /*0ad0*/  ISETP.GT.AND P1, PT, R6, -0x1, !P1 ;  /* 0xffffffff0600780c */ /* 0x000fe40004f24270 */
[----:B------:R-:W-:Y:S02]  /*0ae0*/  ISETP.GT.AND P2, PT, R8, -0x1, !P2 ;  /* 0xffffffff0800780c */ /* 0x000fe40005744270 */
[----:B------:R-:W-:Y:S01]  /*0af0*/  PLOP3.LUT P1, PT, P0, P1, PT, 0x80, 0x8 ;  /* 0x000000000008781c */ /* 0x000fe20000723070 */
[----:B-1----:R-:W-:Y:S01]  /*0b00*/  IMAD.WIDE R12, R15, 0x4, R12 ;  /* 0x000000040f0c7825 */ /* 0x002fe200078e020c */
[----:B------:R-:W-:-:S11]  /*0b10*/  PLOP3.LUT P2, PT, P0, P2, PT, 0x80, 0x8 ;  /* 0x000000000008781c */ /* 0x000fd60000745070 */
[----:B------:R-:W0:Y:S01]  /*0b20*/  @P1 LDC.64 R10, c[0x0][0x388] ;  /* 0x0000e200ff0a1b82 */ /* 0x000e220000000a00 */
[C---:B------:R-:W-:Y:S01]  /*0b30*/  @P1 IADD3 R17, PT, PT, R7.reuse, UR9, RZ ;  /* 0x0000000907111c10 */ /* 0x040fe2000fffe0ff */
[----:B------:R-:W2:Y:S01]  /*0b40*/  @P1 LDG.E R15, desc[UR10][R12.64] ;  /* 0x0000000a0c0f1981 */ /* 0x000ea2000c1e1900 */
[----:B------:R-:W-:-:S05]  /*0b50*/  @P2 IADD3 R6, P3, PT, R7, UR9, RZ ;  /* 0x0000000907062c10 */ /* 0x000fca000ff7e0ff */
[----:B------:R-:W1:Y:S01]  /*0b60*/  @P2 LDC.64 R8, c[0x0][0x388] ;  /* 0x0000e200ff082b82 */ /* 0x000e620000000a00 */
[----:B------:R-:W-:Y:S02]  /*0b70*/  @P2 IMAD.X R14, RZ, RZ, RZ, P3 ;  /* 0x000000ffff0e2224 */ /* 0x000fe400018e06ff */
[----:B0-----:R-:W-:Y:S02]  /*0b80*/  @P1 IMAD.WIDE.U32 R10, R17, 0x4, R10 ;  /* 0x00000004110a1825 */ /* 0x001fe400078e000a */
[----:B------:R-:W3:Y:S04]  /*0b90*/  @P2 LDG.E R17, desc[UR10][R12.64+0x4] ;  /* 0x0000040a0c112981 */ /* 0x000ee8000c1e1900 */
[----:B------:R-:W2:Y:S01]  /*0ba0*/  @P1 LDG.E R11, desc[UR10][R10.64] ;  /* 0x0000000a0a0b1981 */ /* 0x000ea2000c1e1900 */
[----:B-1----:R-:W-:-:S04]  /*0bb0*/  @P2 LEA R8, P3, R6, R8, 0x2 ;  /* 0x0000000806082211 */ /* 0x002fc800078610ff */
[----:B------:R-:W-:-:S05]  /*0bc0*/  @P2 LEA.HI.X R9, R6, R9, R14, 0x2, P3 ;  /* 0x0000000906092211 */ /* 0x000fca00018f140e */
[----:B------:R-:W3:Y:S01]  /*0bd0*/  @P2 LDG.E R8, desc[UR10][R8.64+0x4] ;  /* 0x0000040a08082981 */ /* 0x000ee2000c1e1900 */
[----:B------:R-:W-:Y:S02]  /*0be0*/  VIADD R7, R7, 0x2 ;  /* 0x0000000207077836 */ /* 0x000fe40000000000 */
[----:B--2---:R-:W-:-:S04]  /*0bf0*/  @P1 FFMA R2, R11, R15, R2 ;  /* 0x0000000f0b021223 */ /* 0x004fc80000000002 */
[----:B---3--:R-:W-:-:S07]  /*0c00*/  @P2 FFMA R2, R17, R8, R2 ;  /* 0x0000000811022223 */ /* 0x008fce0000000002 */
.L_x_5:
[----:B------:R-:W-:Y:S05]  /*0c10*/  BRA.U !UP2, `(.L_x_3) ;  /* 0x000000010a447547 */ /* 0x000fea000b800000 */
[----:B------:R-:W0:Y:S01]  /*0c20*/  LDCU UR6, c[0x0][0x39c] ;  /* 0x00007380ff0677ac */ /* 0x000e220008000800 */
[----:B------:R-:W-:Y:S01]  /*0c30*/  IMAD.IADD R6, R4, 0x1, R7 ;  /* 0x0000000104067824 */ /* 0x000fe200078e0207 */
[----:B------:R-:W-:Y:S04]  /*0c40*/  BSSY.RECONVERGENT B0, `(.L_x_3) ;  /* 0x000000e000007945 */ /* 0x000fe80003800200 */
[----:B0-----:R-:W-:-:S04]  /*0c50*/  ISETP.GE.AND P1, PT, R6, UR6, PT ;  /* 0x0000000606007c0c */ /* 0x001fc8000bf26270 */
[----:B------:R-:W-:-:S04]  /*0c60*/  ISETP.GT.AND P1, PT, R6, -0x1, !P1 ;  /* 0xffffffff0600780c */ /* 0x000fc80004f24270 */
[----:B------:R-:W-:-:S13]  /*0c70*/  PLOP3.LUT P1, PT, P0, P1, PT, 0x80, 0x8 ;  /* 0x000000000008781c */ /* 0x000fda0000723070 */
[----:B------:R-:W-:Y:S05]  /*0c80*/  @!P1 BRA `(.L_x_6) ;  /* 0x0000000000249947 */ /* 0x000fea0003800000 */
[----:B------:R-:W0:Y:S01]  /*0c90*/  LDC.64 R8, c[0x0][0x380] ;  /* 0x0000e000ff087b82 */ /* 0x000e220000000a00 */
[----:B------:R-:W-:Y:S02]  /*0ca0*/  IMAD R5, R5, UR6, R6 ;  /* 0x0000000605057c24 */ /* 0x000fe4000f8e0206 */
[----:B------:R-:W-:-:S05]  /*0cb0*/  VIADD R13, R7, UR9 ;  /* 0x00000009070d7c36 */ /* 0x000fca0008000000 */
[----:B------:R-:W1:Y:S01]  /*0cc0*/  LDC.64 R10, c[0x0][0x388] ;  /* 0x0000e200ff0a7b82 */ /* 0x000e620000000a00 */
[----:B0-----:R-:W-:-:S06]  /*0cd0*/  IMAD.WIDE R6, R5, 0x4, R8 ;  /* 0x0000000405067825 */ /* 0x001fcc00078e0208 */
[----:B------:R-:W2:Y:S01]  /*0ce0*/  LDG.E R7, desc[UR10][R6.64] ;  /* 0x0000000a06077981 */ /* 0x000ea2000c1e1900 */
[----:B-1----:R-:W-:-:S06]  /*0cf0*/  IMAD.WIDE.U32 R8, R13, 0x4, R10 ;  /* 0x000000040d087825 */ /* 0x002fcc00078e000a */
[----:B------:R-:W2:Y:S02]  /*0d00*/  LDG.E R8, desc[UR10][R8.64] ;  /* 0x0000000a08087981 */ /* 0x000ea4000c1e1900 */
[----:B--2---:R-:W-:-:S07]  /*0d10*/  FFMA R2, R7, R8, R2 ;  /* 0x0000000807027223 */ /* 0x004fce0000000002 */
.L_x_6:
[----:B------:R-:W-:Y:S05]  /*0d20*/  BSYNC.RECONVERGENT B0 ;  /* 0x0000000000007941 */ /* 0x000fea0003800200 */
.L_x_3:
[----:B------:R-:W-:Y:S05]  /*0d30*/  BRA.U UP0, `(.L_x_7) ;  /* 0xfffffff500287547 */ /* 0x000fea000b83ffff */
.L_x_0:
[----:B------:R-:W0:Y:S01]  /*0d40*/  LDC.64 R4, c[0x0][0x390] ;  /* 0x0000e400ff047b82 */ /* 0x000e220000000a00 */
[----:B------:R-:W1:Y:S02]  /*0d50*/  LDCU UR6, c[0x0][0x39c] ;  /* 0x00007380ff0677ac */ /* 0x000e640008000800 */
[----:B-1----:R-:W-:-:S04]  /*0d60*/  IMAD R3, R3, UR6, R0 ;  /* 0x0000000603037c24 */ /* 0x002fc8000f8e0200 */
[----:B0-----:R-:W-:-:S05]  /*0d70*/  IMAD.WIDE R4, R3, 0x4, R4 ;  /* 0x0000000403047825 */ /* 0x001fca00078e0204 */
[----:B------:R-:W-:Y:S01]  /*0d80*/  STG.E desc[UR10][R4.64], R2 ;  /* 0x0000000204007986 */ /* 0x000fe2000c10190a */
[----:B------:R-:W-:Y:S05]  /*0d90*/  EXIT ;  /* 0x000000000000794d */ /* 0x000fea0003800000 */
.L_x_8:
[----:B------:R-:W-:-:S00]  /*0da0*/  BRA `(.L_x_8) ;  /* 0xfffffffc00fc7947 */ /* 0x000fc0000383ffff */
[----:B------:R-:W-:-:S00]  /*0db0*/  NOP ;  /* 0x0000000000007918 */ /* 0x000fc00000000000 */
        /* <DEDUP_REMOVED lines=12> */
.L_x_9:


//--------------------- .nv.shared.reserved.0     --------------------------
	.section	.nv.shared.reserved.0,"aw",@nobits
	.weak		__nv_reservedSMEM_offset_0_alias
	.size		__nv_reservedSMEM_offset_0_alias, 0, 64
	.other		__nv_reservedSMEM_offset_0_alias,@"STO_CUDA_RESERVED_SHARED STV_DEFAULT"
__nv_reservedSMEM_offset_0_alias:
	.zero		0
	.zero		64


//--------------------- .nv.constant0._Z13conv2d_kernelPfS_S_iiii --------------------------
	.section	.nv.constant0._Z13conv2d_kernelPfS_S_iiii,"a",@progbits
	.sectionflags	@""
	.align	4
.nv.constant0._Z13conv2d_kernelPfS_S_iiii:
	.zero		936


//--------------------- SYMBOLS --------------------------

	.type		.nv.reservedSmem.offset0,@object
	.size		.nv.reservedSmem.offset0,0x4
